//
// Generated by NVIDIA NVVM Compiler
//
// Compiler Build ID: CL-36424714
// Cuda compilation tools, release 13.0, V13.0.88
// Based on NVVM 20.0.0
//

.version 9.0
.target sm_100
.address_size 64

	// .globl	_Z14stencil_kernelPfS_j
.const .align 4 .f32 c0;
.const .align 4 .f32 c1;
.const .align 4 .f32 c2;
.const .align 4 .f32 c3;
.const .align 4 .f32 c4;
.const .align 4 .f32 c5;
.const .align 4 .f32 c6;
// _ZZ14stencil_kernelPfS_jE8inPrev_s has been demoted
// _ZZ14stencil_kernelPfS_jE8inCurr_s has been demoted
// _ZZ14stencil_kernelPfS_jE8inNext_s has been demoted

.visible .entry _Z14stencil_kernelPfS_j(
	.param .u64 .ptr .align 1 _Z14stencil_kernelPfS_j_param_0,
	.param .u64 .ptr .align 1 _Z14stencil_kernelPfS_j_param_1,
	.param .u32 _Z14stencil_kernelPfS_j_param_2
)
{
	.reg .pred 	%p<57>;
	.reg .b32 	%r<88>;
	.reg .b32 	%f<44>;
	.reg .b64 	%rd<17>;
	// demoted variable
	.shared .align 4 .b8 _ZZ14stencil_kernelPfS_jE8inPrev_s[4096];
	// demoted variable
	.shared .align 4 .b8 _ZZ14stencil_kernelPfS_jE8inCurr_s[4096];
	// demoted variable
	.shared .align 4 .b8 _ZZ14stencil_kernelPfS_jE8inNext_s[4096];
	ld.param.u64 	%rd3, [_Z14stencil_kernelPfS_j_param_0];
	ld.param.u64 	%rd4, [_Z14stencil_kernelPfS_j_param_1];
	ld.param.u32 	%r31, [_Z14stencil_kernelPfS_j_param_2];
	cvta.to.global.u64 	%rd1, %rd4;
	cvta.to.global.u64 	%rd2, %rd3;
	mov.u32 	%r32, %ctaid.z;
	mul.lo.s32 	%r2, %r32, 30;
	mov.u32 	%r33, %ctaid.y;
	mul.lo.s32 	%r3, %r33, 30;
	mov.u32 	%r4, %tid.y;
	add.s32 	%r34, %r3, %r4;
	add.s32 	%r6, %r34, -1;
	setp.eq.s32 	%p2, %r34, 0;
	mov.u32 	%r35, %ctaid.x;
	mul.lo.s32 	%r7, %r35, 30;
	mov.u32 	%r8, %tid.x;
	add.s32 	%r36, %r8, %r7;
	add.s32 	%r9, %r36, -1;
	setp.eq.s32 	%p3, %r32, 0;
	add.s32 	%r10, %r2, -1;
	setp.ge.u32 	%p4, %r10, %r31;
	or.pred  	%p5, %p3, %p2;
	or.pred  	%p6, %p5, %p4;
	setp.ge.u32 	%p7, %r6, %r31;
	or.pred  	%p8, %p6, %p7;
	setp.lt.s32 	%p9, %r9, 0;
	or.pred  	%p10, %p9, %p8;
	setp.ge.u32 	%p11, %r9, %r31;
	shl.b32 	%r37, %r4, 7;
	mov.u32 	%r38, _ZZ14stencil_kernelPfS_jE8inPrev_s;
	add.s32 	%r39, %r38, %r37;
	shl.b32 	%r40, %r8, 2;
	add.s32 	%r11, %r39, %r40;
	or.pred  	%p12, %p11, %p10;
	@%p12 bra 	$L__BB0_2;
	mad.lo.s32 	%r41, %r31, %r10, %r6;
	mad.lo.s32 	%r42, %r41, %r31, %r9;
	mul.wide.u32 	%rd5, %r42, 4;
	add.s64 	%rd6, %rd2, %rd5;
	ld.global.f32 	%f8, [%rd6];
	st.shared.f32 	[%r11], %f8;
$L__BB0_2:
	setp.ge.u32 	%p13, %r9, %r31;
	setp.lt.s32 	%p14, %r9, 0;
	setp.eq.s32 	%p15, %r34, 0;
	max.u32 	%r43, %r2, %r6;
	setp.ge.u32 	%p16, %r43, %r31;
	or.pred  	%p17, %p16, %p15;
	or.pred  	%p18, %p14, %p17;
	mov.u32 	%r45, _ZZ14stencil_kernelPfS_jE8inCurr_s;
	add.s32 	%r46, %r45, %r37;
	add.s32 	%r12, %r46, %r40;
	or.pred  	%p19, %p13, %p18;
	@%p19 bra 	$L__BB0_4;
	mad.lo.s32 	%r48, %r31, %r2, %r6;
	mad.lo.s32 	%r49, %r48, %r31, %r9;
	mul.wide.u32 	%rd7, %r49, 4;
	add.s64 	%rd8, %rd2, %rd7;
	ld.global.f32 	%f9, [%rd8];
	st.shared.f32 	[%r12], %f9;
$L__BB0_4:
	mov.u32 	%r52, _ZZ14stencil_kernelPfS_jE8inNext_s;
	add.s32 	%r53, %r52, %r37;
	add.s32 	%r13, %r53, %r40;
	add.s32 	%r14, %r31, -1;
	add.s32 	%r55, %r4, -31;
	add.s32 	%r56, %r8, -31;
	min.u32 	%r57, %r55, %r56;
	setp.lt.u32 	%p1, %r57, -30;
	ld.const.f32 	%f1, [c0];
	ld.const.f32 	%f2, [c1];
	ld.const.f32 	%f3, [c2];
	ld.const.f32 	%f4, [c3];
	ld.const.f32 	%f5, [c4];
	ld.const.f32 	%f6, [c5];
	ld.const.f32 	%f7, [c6];
	add.s32 	%r87, %r2, 1;
	add.s32 	%r58, %r2, 2;
	mad.lo.s32 	%r59, %r31, %r58, %r4;
	add.s32 	%r60, %r59, %r3;
	add.s32 	%r61, %r60, -1;
	mad.lo.s32 	%r62, %r31, %r61, %r8;
	add.s32 	%r86, %r62, %r7;
	mul.lo.s32 	%r63, %r31, %r31;
	shl.b32 	%r17, %r63, 1;
	mad.lo.s32 	%r64, %r31, %r2, %r31;
	add.s32 	%r65, %r4, %r64;
	add.s32 	%r66, %r65, %r3;
	add.s32 	%r67, %r66, -1;
	mad.lo.s32 	%r68, %r31, %r67, %r8;
	add.s32 	%r84, %r68, %r7;
	mul.lo.s32 	%r69, %r32, %r31;
	mad.lo.s32 	%r70, %r69, 30, %r4;
	add.s32 	%r71, %r70, %r3;
	add.s32 	%r72, %r71, -1;
	mad.lo.s32 	%r73, %r31, %r72, %r8;
	add.s32 	%r83, %r73, %r7;
	mov.b32 	%r85, 2;
$L__BB0_5:
	setp.ge.u32 	%p20, %r9, %r31;
	setp.lt.s32 	%p21, %r9, 0;
	setp.eq.s32 	%p22, %r34, 0;
	max.u32 	%r74, %r87, %r6;
	setp.ge.u32 	%p23, %r74, %r31;
	or.pred  	%p24, %p23, %p22;
	or.pred  	%p25, %p21, %p24;
	or.pred  	%p26, %p25, %p20;
	@%p26 bra 	$L__BB0_7;
	add.s32 	%r75, %r84, -1;
	mul.wide.u32 	%rd9, %r75, 4;
	add.s64 	%rd10, %rd2, %rd9;
	ld.global.f32 	%f10, [%rd10];
	st.shared.f32 	[%r13], %f10;
$L__BB0_7:
	setp.lt.u32 	%p27, %r6, %r14;
	setp.gt.u32 	%p28, %r34, 1;
	bar.sync 	0;
	setp.ne.s32 	%p29, %r87, 1;
	add.s32 	%r76, %r87, -1;
	setp.lt.u32 	%p30, %r76, %r14;
	and.pred  	%p31, %p29, %p30;
	and.pred  	%p32, %p28, %p31;
	and.pred  	%p33, %p32, %p27;
	setp.gt.s32 	%p34, %r9, 0;
	setp.lt.u32 	%p35, %r9, %r14;
	and.pred  	%p36, %p34, %p35;
	and.pred  	%p37, %p33, %p36;
	not.pred 	%p38, %p37;
	or.pred  	%p39, %p38, %p1;
	@%p39 bra 	$L__BB0_9;
	ld.shared.f32 	%f11, [%r12];
	ld.shared.f32 	%f12, [%r12+-4];
	mul.f32 	%f13, %f2, %f12;
	fma.rn.f32 	%f14, %f1, %f11, %f13;
	ld.shared.f32 	%f15, [%r12+4];
	fma.rn.f32 	%f16, %f3, %f15, %f14;
	ld.shared.f32 	%f17, [%r12+-128];
	fma.rn.f32 	%f18, %f4, %f17, %f16;
	ld.shared.f32 	%f19, [%r12+128];
	fma.rn.f32 	%f20, %f5, %f19, %f18;
	ld.shared.f32 	%f21, [%r11];
	fma.rn.f32 	%f22, %f6, %f21, %f20;
	ld.shared.f32 	%f23, [%r13];
	fma.rn.f32 	%f24, %f7, %f23, %f22;
	add.s32 	%r77, %r83, -1;
	mul.wide.u32 	%rd11, %r77, 4;
	add.s64 	%rd12, %rd1, %rd11;
	st.global.f32 	[%rd12], %f24;
$L__BB0_9:
	bar.sync 	0;
	ld.shared.f32 	%f25, [%r12];
	st.shared.f32 	[%r11], %f25;
	ld.shared.f32 	%f26, [%r13];
	st.shared.f32 	[%r12], %f26;
	add.s32 	%r78, %r87, 1;
	max.u32 	%r79, %r78, %r6;
	setp.ge.u32 	%p43, %r79, %r31;
	or.pred  	%p44, %p43, %p22;
	or.pred  	%p45, %p21, %p44;
	or.pred  	%p46, %p45, %p20;
	@%p46 bra 	$L__BB0_11;
	add.s32 	%r80, %r86, -1;
	mul.wide.u32 	%rd13, %r80, 4;
	add.s64 	%rd14, %rd2, %rd13;
	ld.global.f32 	%f27, [%rd14];
	st.shared.f32 	[%r13], %f27;
$L__BB0_11:
	setp.gt.u32 	%p47, %r34, 1;
	bar.sync 	0;
	max.u32 	%r81, %r87, %r6;
	setp.lt.u32 	%p48, %r81, %r14;
	and.pred  	%p49, %p48, %p47;
	setp.gt.s32 	%p50, %r9, 0;
	setp.lt.u32 	%p51, %r9, %r14;
	and.pred  	%p52, %p50, %p51;
	and.pred  	%p53, %p49, %p52;
	not.pred 	%p54, %p53;
	or.pred  	%p55, %p54, %p1;
	@%p55 bra 	$L__BB0_13;
	ld.shared.f32 	%f28, [%r12];
	ld.shared.f32 	%f29, [%r12+-4];
	mul.f32 	%f30, %f2, %f29;
	fma.rn.f32 	%f31, %f1, %f28, %f30;
	ld.shared.f32 	%f32, [%r12+4];
	fma.rn.f32 	%f33, %f3, %f32, %f31;
	ld.shared.f32 	%f34, [%r12+-128];
	fma.rn.f32 	%f35, %f4, %f34, %f33;
	ld.shared.f32 	%f36, [%r12+128];
	fma.rn.f32 	%f37, %f5, %f36, %f35;
	ld.shared.f32 	%f38, [%r11];
	fma.rn.f32 	%f39, %f6, %f38, %f37;
	ld.shared.f32 	%f40, [%r13];
	fma.rn.f32 	%f41, %f7, %f40, %f39;
	add.s32 	%r82, %r84, -1;
	mul.wide.u32 	%rd15, %r82, 4;
	add.s64 	%rd16, %rd1, %rd15;
	st.global.f32 	[%rd16], %f41;
$L__BB0_13:
	bar.sync 	0;
	ld.shared.f32 	%f42, [%r12];
	st.shared.f32 	[%r11], %f42;
	ld.shared.f32 	%f43, [%r13];
	st.shared.f32 	[%r12], %f43;
	add.s32 	%r87, %r87, 2;
	add.s32 	%r86, %r86, %r17;
	add.s32 	%r85, %r85, 2;
	add.s32 	%r84, %r84, %r17;
	add.s32 	%r83, %r83, %r17;
	setp.ne.s32 	%p56, %r85, 32;
	@%p56 bra 	$L__BB0_5;
	ret;

}


// ===== COMPILED SASS (sm_100) =====

	.target	sm_100

	.elftype	@"ET_EXEC"


//--------------------- .note.nv.tkinfo           --------------------------
	.section	.note.nv.tkinfo,"",@"SHT_NOTE"
	.sectionflags	@"SHF_NOTE_NV_TKINFO"
	.tkinfo
        /*0018*/ 	.word	0x00000002
        /*0030*/ 	.string	""
        /*0030*/ 	.string	"ptxas"
        /*0030*/ 	.string	"Cuda compilation tools, release 13.0, V13.0.88"
        /*0030*/ 	.string	"Build cuda_13.0.r13.0/compiler.36424714_0"
        /*0030*/ 	.string	"-arch sm_100 -m 64 "



//--------------------- .note.nv.cuinfo           --------------------------
	.section	.note.nv.cuinfo,"",@"SHT_NOTE"
	.sectionflags	@"SHF_NOTE_NV_CUINFO"
        /*0018*/ 	.short	0x0002
        /*001a*/ 	.short	0x0064
        /*001c*/ 	.short	0x0082
	.zero		2


//--------------------- .nv.info                  --------------------------
	.section	.nv.info,"",@"SHT_CUDA_INFO"
	.align	4


	//----- nvinfo : EIATTR_REGCOUNT
	.align		4
        /*0000*/ 	.byte	0x04, 0x2f
        /*0002*/ 	.short	(.L_8 - .L_7)
	.align		4
.L_7:
        /*0004*/ 	.word	index@(_Z14stencil_kernelPfS_j)
        /*0008*/ 	.word	0x0000001f


	//----- nvinfo : EIATTR_FRAME_SIZE
	.align		4
.L_8:
        /*000c*/ 	.byte	0x04, 0x11
        /*000e*/ 	.short	(.L_10 - .L_9)
	.align		4
.L_9:
        /*0010*/ 	.word	index@(_Z14stencil_kernelPfS_j)
        /*0014*/ 	.word	0x00000000


	//----- nvinfo : EIATTR_MIN_STACK_SIZE
	.align		4
.L_10:
        /*0018*/ 	.byte	0x04, 0x12
        /*001a*/ 	.short	(.L_12 - .L_11)
	.align		4
.L_11:
        /*001c*/ 	.word	index@(_Z14stencil_kernelPfS_j)
        /*0020*/ 	.word	0x00000000
.L_12:


//--------------------- .nv.compat                --------------------------
	.section	.nv.compat,"",@"SHT_CUDA_COMPAT_INFO"
	.align	4
        /*0000*/ 	.byte	0x02, 0x09, 0x00, 0x00, 0x02, 0x02, 0x01, 0x00, 0x02, 0x05, 0x05, 0x00, 0x03, 0x07, 0x01, 0x01
        /*0010*/ 	.byte	0x02, 0x03, 0x00, 0x00, 0x02, 0x06, 0x01, 0x00, 0x04, 0x0b, 0x08, 0x00, 0x09, 0x00, 0x00, 0x00
        /*0020*/ 	.byte	0x00, 0x00, 0x00, 0x00


//--------------------- .nv.info._Z14stencil_kernelPfS_j --------------------------
	.section	.nv.info._Z14stencil_kernelPfS_j,"",@"SHT_CUDA_INFO"
	.sectionflags	@""
	.align	4


	//----- nvinfo : EIATTR_CUDA_API_VERSION
	.align		4
        /*0000*/ 	.byte	0x04, 0x37
        /*0002*/ 	.short	(.L_14 - .L_13)
.L_13:
        /*0004*/ 	.word	0x00000082


	//----- nvinfo : EIATTR_KPARAM_INFO
	.align		4
.L_14:
        /*0008*/ 	.byte	0x04, 0x17
        /*000a*/ 	.short	(.L_16 - .L_15)
.L_15:
        /*000c*/ 	.word	0x00000000
        /*0010*/ 	.short	0x0002
        /*0012*/ 	.short	0x0010
        /*0014*/ 	.byte	0x00, 0xf0, 0x11, 0x00


	//----- nvinfo : EIATTR_KPARAM_INFO
	.align		4
.L_16:
        /*0018*/ 	.byte	0x04, 0x17
        /*001a*/ 	.short	(.L_18 - .L_17)
.L_17:
        /*001c*/ 	.word	0x00000000
        /*0020*/ 	.short	0x0001
        /*0022*/ 	.short	0x0008
        /*0024*/ 	.byte	0x00, 0xf5, 0x21, 0x00


	//----- nvinfo : EIATTR_KPARAM_INFO
	.align		4
.L_18:
        /*0028*/ 	.byte	0x04, 0x17
        /*002a*/ 	.short	(.L_20 - .L_19)
.L_19:
        /*002c*/ 	.word	0x00000000
        /*0030*/ 	.short	0x0000
        /*0032*/ 	.short	0x0000
        /*0034*/ 	.byte	0x00, 0xf5, 0x21, 0x00


	//----- nvinfo : EIATTR_SPARSE_MMA_MASK
	.align		4
.L_20:
        /*0038*/ 	.byte	0x03, 0x50
        /*003a*/ 	.short	0x0000


	//----- nvinfo : EIATTR_MAXREG_COUNT
	.align		4
        /*003c*/ 	.byte	0x03, 0x1b
        /*003e*/ 	.short	0x00ff


	//----- nvinfo : EIATTR_NUM_BARRIERS
	.align		4
        /*0040*/ 	.byte	0x02, 0x4c
        /*0042*/ 	.byte	0x01
	.zero		1


	//----- nvinfo : EIATTR_MERCURY_ISA_VERSION
	.align		4
        /*0044*/ 	.byte	0x03, 0x5f
        /*0046*/ 	.short	0x0101


	//----- nvinfo : EIATTR_VRC_CTA_INIT_COUNT
	.align		4
        /*0048*/ 	.byte	0x02, 0x4a
	.zero		1
	.zero		1


	//----- nvinfo : EIATTR_EXIT_INSTR_OFFSETS
	.align		4
        /*004c*/ 	.byte	0x04, 0x1c
        /*004e*/ 	.short	(.L_22 - .L_21)


	//   ....[0]....
.L_21:
        /*0050*/ 	.word	0x00000a90


	//----- nvinfo : EIATTR_CRS_STACK_SIZE
	.align		4
.L_22:
        /*0054*/ 	.byte	0x04, 0x1e
        /*0056*/ 	.short	(.L_24 - .L_23)
.L_23:
        /*0058*/ 	.word	0x00000000


	//----- nvinfo : EIATTR_CBANK_PARAM_SIZE
	.align		4
.L_24:
        /*005c*/ 	.byte	0x03, 0x19
        /*005e*/ 	.short	0x0014


	//----- nvinfo : EIATTR_PARAM_CBANK
	.align		4
        /*0060*/ 	.byte	0x04, 0x0a
        /*0062*/ 	.short	(.L_26 - .L_25)
	.align		4
.L_25:
        /*0064*/ 	.word	index@(.nv.constant0._Z14stencil_kernelPfS_j)
        /*0068*/ 	.short	0x0380
        /*006a*/ 	.short	0x0014


	//----- nvinfo : EIATTR_SW_WAR
	.align		4
.L_26:
        /*006c*/ 	.byte	0x04, 0x36
        /*006e*/ 	.short	(.L_28 - .L_27)
.L_27:
        /*0070*/ 	.word	0x00000008
.L_28:


//--------------------- .nv.callgraph             --------------------------
	.section	.nv.callgraph,"",@"SHT_CUDA_CALLGRAPH"
	.align	4
	.sectionentsize	8
	.align		4
        /*0000*/ 	.word	0x00000000
	.align		4
        /*0004*/ 	.word	0xffffffff
	.align		4
        /*0008*/ 	.word	0x00000000
	.align		4
        /*000c*/ 	.word	0xfffffffe
	.align		4
        /*0010*/ 	.word	0x00000000
	.align		4
        /*0014*/ 	.word	0xfffffffd
	.align		4
        /*0018*/ 	.word	0x00000000
	.align		4
        /*001c*/ 	.word	0xfffffffc


//--------------------- .nv.constant3             --------------------------
	.section	.nv.constant3,"a",@progbits
	.align	4
.nv.constant3:
	.type		c0,@object
	.size		c0,(c1 - c0)
c0:
	.zero		4
	.type		c1,@object
	.size		c1,(c2 - c1)
c1:
	.zero		4
	.type		c2,@object
	.size		c2,(c3 - c2)
c2:
	.zero		4
	.type		c3,@object
	.size		c3,(c4 - c3)
c3:
	.zero		4
	.type		c4,@object
	.size		c4,(c5 - c4)
c4:
	.zero		4
	.type		c5,@object
	.size		c5,(c6 - c5)
c5:
	.zero		4
	.type		c6,@object
	.size		c6,(.L_6 - c6)
c6:
	.zero		4
.L_6:


//--------------------- .text._Z14stencil_kernelPfS_j --------------------------
	.section	.text._Z14stencil_kernelPfS_j,"ax",@progbits
	.align	128
        .global         _Z14stencil_kernelPfS_j
        .type           _Z14stencil_kernelPfS_j,@function
        .size           _Z14stencil_kernelPfS_j,(.L_x_6 - _Z14stencil_kernelPfS_j)
        .other          _Z14stencil_kernelPfS_j,@"STO_CUDA_ENTRY STV_DEFAULT"
_Z14stencil_kernelPfS_j:
.text._Z14stencil_kernelPfS_j:
[----:B------:R-:W-:Y:S01]  /*0000*/  LDC R1, c[0x0][0x37c] ;  /* 0x0000df00ff017b82 */ /* 0x000fe20000000800 */
[----:B------:R-:W0:Y:S07]  /*0010*/  S2R R0, SR_CTAID.Y ;  /* 0x0000000000007919 */ /* 0x000e2e0000002600 */
[----:B------:R-:W1:Y:S01]  /*0020*/  S2UR UR9, SR_CTAID.Z ;  /* 0x00000000000979c3 */ /* 0x000e620000002700 */
[----:B------:R-:W2:Y:S01]  /*0030*/  LDCU.64 UR10, c[0x0][0x358] ;  /* 0x00006b00ff0a77ac */ /* 0x000ea20008000a00 */
[----:B------:R-:W0:Y:S01]  /*0040*/  S2R R7, SR_TID.Y ;  /* 0x0000000000077919 */ /* 0x000e220000002200 */
[----:B------:R-:W3:Y:S01]  /*0050*/  LDCU UR16, c[0x0][0x390] ;  /* 0x00007200ff1077ac */ /* 0x000ee20008000800 */
[----:B------:R-:W4:Y:S04]  /*0060*/  S2R R15, SR_CTAID.X ;  /* 0x00000000000f7919 */ /* 0x000f280000002500 */
[----:B------:R-:W5:Y:S01]  /*0070*/  LDC R18, c[0x0][0x390] ;  /* 0x0000e400ff127b82 */ /* 0x000f620000000800 */
[----:B------:R-:W0:Y:S01]  /*0080*/  LDCU.128 UR12, c[0x3][URZ] ;  /* 0x00c00000ff0c77ac */ /* 0x000e220008000c00 */
[----:B------:R-:W4:Y:S01]  /*0090*/  S2R R5, SR_TID.X ;  /* 0x0000000000057919 */ /* 0x000f220000002100 */
[----:B-1----:R-:W-:-:S04]  /*00a0*/  UIMAD UR4, UR9, 0x1e, URZ ;  /* 0x0000001e090478a4 */ /* 0x002fc8000f8e02ff */
[----:B------:R-:W-:Y:S01]  /*00b0*/  UIADD3 UR5, UPT, UPT, UR4, -0x1, URZ ;  /* 0xffffffff04057890 */ /* 0x000fe2000fffe0ff */
[----:B0-----:R-:W-:-:S05]  /*00c0*/  IMAD R19, R0, 0x1e, R7 ;  /* 0x0000001e00137824 */ /* 0x001fca00078e0207 */
[C---:B------:R-:W-:Y:S02]  /*00d0*/  ISETP.NE.AND P4, PT, R19.reuse, RZ, PT ;  /* 0x000000ff1300720c */ /* 0x040fe40003f85270 */
[----:B------:R-:W-:Y:S01]  /*00e0*/  IADD3 R12, PT, PT, R19, -0x1, RZ ;  /* 0xffffffff130c7810 */ /* 0x000fe20007ffe0ff */
[----:B----4-:R-:W-:Y:S01]  /*00f0*/  IMAD R11, R15, 0x1e, R5 ;  /* 0x0000001e0f0b7824 */ /* 0x010fe200078e0205 */
[----:B------:R-:W-:Y:S02]  /*0100*/  ISETP.EQ.OR P0, PT, RZ, UR9, !P4 ;  /* 0x00000009ff007c0c */ /* 0x000fe4000e702670 */
[----:B------:R-:W-:Y:S02]  /*0110*/  VIMNMX.U32 R3, PT, PT, R12, UR4, !PT ;  /* 0x000000040c037c48 */ /* 0x000fe4000ffe0000 */
[----:B-----5:R-:W-:Y:S02]  /*0120*/  ISETP.LE.U32.OR P0, PT, R18, UR5, P0 ;  /* 0x0000000512007c0c */ /* 0x020fe40008703470 */
[----:B------:R-:W-:-:S02]  /*0130*/  IADD3 R11, PT, PT, R11, -0x1, RZ ;  /* 0xffffffff0b0b7810 */ /* 0x000fc40007ffe0ff */
[-C--:B------:R-:W-:Y:S02]  /*0140*/  ISETP.GE.U32.OR P0, PT, R12, R18.reuse, P0 ;  /* 0x000000120c00720c */ /* 0x080fe40000706470 */
[-C--:B------:R-:W-:Y:S02]  /*0150*/  ISETP.GE.U32.OR P1, PT, R3, R18.reuse, !P4 ;  /* 0x000000120300720c */ /* 0x080fe40006726470 */
[C---:B------:R-:W-:Y:S02]  /*0160*/  ISETP.LT.OR P0, PT, R11.reuse, RZ, P0 ;  /* 0x000000ff0b00720c */ /* 0x040fe40000701670 */
[C---:B------:R-:W-:Y:S02]  /*0170*/  ISETP.LT.OR P1, PT, R11.reuse, RZ, P1 ;  /* 0x000000ff0b00720c */ /* 0x040fe40000f21670 */
[CC--:B------:R-:W-:Y:S02]  /*0180*/  ISETP.GE.U32.OR P0, PT, R11.reuse, R18.reuse, P0 ;  /* 0x000000120b00720c */ /* 0x0c0fe40000706470 */
[----:B------:R-:W-:-:S11]  /*0190*/  ISETP.GE.U32.OR P1, PT, R11, R18, P1 ;  /* 0x000000120b00720c */ /* 0x000fd60000f26470 */
[----:B------:R-:W0:Y:S01]  /*01a0*/  @!P0 LDC.64 R8, c[0x0][0x380] ;  /* 0x0000e000ff088b82 */ /* 0x000e220000000a00 */
[C-C-:B------:R-:W-:Y:S02]  /*01b0*/  @!P0 IMAD R4, R18.reuse, UR5, R12.reuse ;  /* 0x0000000512048c24 */ /* 0x140fe4000f8e020c */
[----:B------:R-:W-:Y:S02]  /*01c0*/  @!P1 IMAD R6, R18, UR4, R12 ;  /* 0x0000000412069c24 */ /* 0x000fe4000f8e020c */
[-CC-:B------:R-:W-:Y:S02]  /*01d0*/  @!P0 IMAD R13, R4, R18.reuse, R11.reuse ;  /* 0x00000012040d8224 */ /* 0x180fe400078e020b */
[----:B------:R-:W-:Y:S01]  /*01e0*/  @!P1 IMAD R17, R6, R18, R11 ;  /* 0x0000001206119224 */ /* 0x000fe200078e020b */
[----:B------:R-:W1:Y:S01]  /*01f0*/  @!P1 LDC.64 R2, c[0x0][0x380] ;  /* 0x0000e000ff029b82 */ /* 0x000e620000000a00 */
[----:B0-----:R-:W-:-:S05]  /*0200*/  @!P0 IMAD.WIDE.U32 R8, R13, 0x4, R8 ;  /* 0x000000040d088825 */ /* 0x001fca00078e0008 */
[----:B--2---:R0:W2:Y:S01]  /*0210*/  @!P0 LDG.E R13, desc[UR10][R8.64] ;  /* 0x0000000a080d8981 */ /* 0x0040a2000c1e1900 */
[----:B-1----:R-:W-:-:S05]  /*0220*/  @!P1 IMAD.WIDE.U32 R2, R17, 0x4, R2 ;  /* 0x0000000411029825 */ /* 0x002fca00078e0002 */
[----:B------:R1:W4:Y:S01]  /*0230*/  @!P1 LDG.E R4, desc[UR10][R2.64] ;  /* 0x0000000a02049981 */ /* 0x000322000c1e1900 */
[----:B------:R-:W5:Y:S01]  /*0240*/  S2UR UR7, SR_CgaCtaId ;  /* 0x00000000000779c3 */ /* 0x000f620000008800 */
[----:B------:R-:W-:Y:S02]  /*0250*/  UMOV UR5, 0x400 ;  /* 0x0000040000057882 */ /* 0x000fe40000000000 */
[----:B------:R-:W-:Y:S01]  /*0260*/  UIADD3 UR6, UPT, UPT, UR5, 0x1000, URZ ;  /* 0x0000100005067890 */ /* 0x000fe2000fffe0ff */
[C---:B------:R-:W-:Y:S01]  /*0270*/  IMAD R14, R18.reuse, UR9, RZ ;  /* 0x00000009120e7c24 */ /* 0x040fe2000f8e02ff */
[----:B------:R-:W-:Y:S02]  /*0280*/  UIADD3 UR9, UPT, UPT, UR4, 0x2, URZ ;  /* 0x0000000204097890 */ /* 0x000fe4000fffe0ff */
[----:B------:R-:W-:-:S04]  /*0290*/  IMAD R6, R18, UR4, R18 ;  /* 0x0000000412067c24 */ /* 0x000fc8000f8e0212 */
[--C-:B0-----:R-:W-:Y:S02]  /*02a0*/  IMAD.IADD R9, R6, 0x1, R7.reuse ;  /* 0x0000000106097824 */ /* 0x101fe400078e0207 */
[--C-:B-1----:R-:W-:Y:S02]  /*02b0*/  IMAD R3, R18, UR9, R7.reuse ;  /* 0x0000000912037c24 */ /* 0x102fe4000f8e0207 */
[----:B------:R-:W-:Y:S01]  /*02c0*/  IMAD R17, R14, 0x1e, R7 ;  /* 0x0000001e0e117824 */ /* 0x000fe200078e0207 */
[----:B-----5:R-:W-:Y:S01]  /*02d0*/  ULEA UR6, UR7, UR6, 0x18 ;  /* 0x0000000607067291 */ /* 0x020fe2000f8ec0ff */
[----:B------:R-:W-:-:S05]  /*02e0*/  IMAD R14, R0, 0x1e, R9 ;  /* 0x0000001e000e7824 */ /* 0x000fca00078e0209 */
[----:B------:R-:W-:Y:S01]  /*02f0*/  LEA R2, R7, UR6, 0x7 ;  /* 0x0000000607027c11 */ /* 0x000fe2000f8e38ff */
[----:B------:R-:W-:Y:S01]  /*0300*/  ULEA UR8, UR7, UR5, 0x18 ;  /* 0x0000000507087291 */ /* 0x000fe2000f8ec0ff */
[----:B------:R-:W-:-:S03]  /*0310*/  IMAD R6, R0, 0x1e, R3 ;  /* 0x0000001e00067824 */ /* 0x000fc600078e0203 */
[----:B------:R-:W-:Y:S02]  /*0320*/  IMAD R9, R5, 0x4, R2 ;  /* 0x0000000405097824 */ /* 0x000fe400078e0202 */
[----:B------:R-:W0:Y:S01]  /*0330*/  LDC.64 R2, c[0x0][0x388] ;  /* 0x0000e200ff027b82 */ /* 0x000e220000000a00 */
[----:B------:R-:W-:Y:S01]  /*0340*/  UIADD3 UR5, UPT, UPT, UR5, 0x2000, URZ ;  /* 0x0000200005057890 */ /* 0x000fe2000fffe0ff */
[----:B------:R-:W-:Y:S01]  /*0350*/  LEA R10, R7, UR8, 0x7 ;  /* 0x00000008070a7c11 */ /* 0x000fe2000f8e38ff */
[----:B------:R-:W-:Y:S01]  /*0360*/  IMAD R17, R0, 0x1e, R17 ;  /* 0x0000001e00117824 */ /* 0x000fe200078e0211 */
[----:B------:R-:W-:Y:S01]  /*0370*/  IADD3 R6, PT, PT, R6, -0x1, RZ ;  /* 0xffffffff06067810 */ /* 0x000fe20007ffe0ff */
[----:B------:R-:W-:Y:S01]  /*0380*/  ULEA UR5, UR7, UR5, 0x18 ;  /* 0x0000000507057291 */ /* 0x000fe2000f8ec0ff */
[----:B------:R-:W-:Y:S01]  /*0390*/  LEA R10, R5, R10, 0x2 ;  /* 0x0000000a050a7211 */ /* 0x000fe200078e10ff */
[----:B------:R-:W-:Y:S01]  /*03a0*/  VIADD R17, R17, 0xffffffff ;  /* 0xffffffff11117836 */ /* 0x000fe20000000000 */
[----:B------:R-:W-:Y:S01]  /*03b0*/  IADD3 R14, PT, PT, R14, -0x1, RZ ;  /* 0xffffffff0e0e7810 */ /* 0x000fe20007ffe0ff */
[-CC-:B------:R-:W-:Y:S01]  /*03c0*/  IMAD R6, R6, R18.reuse, R5.reuse ;  /* 0x0000001206067224 */ /* 0x180fe200078e0205 */
[----:B------:R-:W-:Y:S01]  /*03d0*/  IADD3 R8, PT, PT, R5, -0x1f, RZ ;  /* 0xffffffe105087810 */ /* 0x000fe20007ffe0ff */
[----:B------:R-:W-:Y:S01]  /*03e0*/  IMAD R16, R17, R18, R5 ;  /* 0x0000001211107224 */ /* 0x000fe200078e0205 */
[C---:B------:R-:W-:Y:S01]  /*03f0*/  LEA R0, R7.reuse, UR5, 0x7 ;  /* 0x0000000507007c11 */ /* 0x040fe2000f8e38ff */
[----:B------:R-:W-:Y:S01]  /*0400*/  UIADD3 UR4, UPT, UPT, UR4, 0x1, URZ ;  /* 0x0000000104047890 */ /* 0x000fe2000fffe0ff */
[----:B------:R-:W-:Y:S01]  /*0410*/  VIADDMNMX.U32 R8, R7, 0xffffffe1, R8, PT ;  /* 0xffffffe107087846 */ /* 0x000fe20003800008 */
[----:B------:R-:W1:Y:S02]  /*0420*/  LDCU UR8, c[0x3][0x18] ;  /* 0x00c00300ff0877ac */ /* 0x000e640008000800 */
[----:B------:R-:W-:-:S02]  /*0430*/  IMAD R0, R5, 0x4, R0 ;  /* 0x0000000405007824 */ /* 0x000fc400078e0200 */
[----:B------:R-:W-:Y:S01]  /*0440*/  MOV R17, UR4 ;  /* 0x0000000400117c02 */ /* 0x000fe20008000f00 */
[----:B------:R-:W0:Y:S01]  /*0450*/  LDCU.64 UR6, c[0x3][0x10] ;  /* 0x00c00200ff0677ac */ /* 0x000e220008000a00 */
[----:B------:R-:W-:Y:S01]  /*0460*/  UMOV UR4, 0x2 ;  /* 0x0000000200047882 */ /* 0x000fe20000000000 */
[----:B--2---:R2:W-:Y:S04]  /*0470*/  @!P0 STS [R10], R13 ;  /* 0x0000000d0a008388 */ /* 0x0045e80000000800 */
[----:B----4-:R4:W-:Y:S01]  /*0480*/  @!P1 STS [R9], R4 ;  /* 0x0000000409009388 */ /* 0x0109e20000000800 */
[----:B--2---:R-:W-:Y:S02]  /*0490*/  IMAD R13, R15, 0x1e, R6 ;  /* 0x0000001e0f0d7824 */ /* 0x004fe400078e0206 */
[----:B----4-:R-:W-:-:S02]  /*04a0*/  IMAD R4, R14, R18, R5 ;  /* 0x000000120e047224 */ /* 0x010fc400078e0205 */
[C---:B------:R-:W-:Y:S01]  /*04b0*/  IMAD R14, R15.reuse, 0x1e, R16 ;  /* 0x0000001e0f0e7824 */ /* 0x040fe200078e0210 */
[C---:B------:R-:W-:Y:S01]  /*04c0*/  IADD3 R16, PT, PT, R18.reuse, -0x1, RZ ;  /* 0xffffffff12107810 */ /* 0x040fe20007ffe0ff */
[----:B------:R-:W-:Y:S02]  /*04d0*/  IMAD R15, R15, 0x1e, R4 ;  /* 0x0000001e0f0f7824 */ /* 0x000fe400078e0204 */
[----:B01-3--:R-:W-:-:S07]  /*04e0*/  IMAD R18, R18, R18, RZ ;  /* 0x0000001212127224 */ /* 0x00bfce00078e02ff */
.L_x_4:
[----:B------:R-:W-:-:S04]  /*04f0*/  VIMNMX.U32 R21, PT, PT, R12, R17, !PT ;  /* 0x000000110c157248 */ /* 0x000fc80007fe0000 */
[----:B------:R-:W-:-:S04]  /*0500*/  ISETP.GE.U32.OR P0, PT, R21, UR16, !P4 ;  /* 0x0000001015007c0c */ /* 0x000fc8000e706470 */
[----:B------:R-:W-:-:S04]  /*0510*/  ISETP.LT.OR P0, PT, R11, RZ, P0 ;  /* 0x000000ff0b00720c */ /* 0x000fc80000701670 */
[----:B------:R-:W-:-:S13]  /*0520*/  ISETP.GE.U32.OR P1, PT, R11, UR16, P0 ;  /* 0x000000100b007c0c */ /* 0x000fda0008726470 */
[----:B01----:R-:W0:Y:S01]  /*0530*/  @!P1 LDC.64 R4, c[0x0][0x380] ;  /* 0x0000e000ff049b82 */ /* 0x003e220000000a00 */
[----:B------:R-:W-:-:S04]  /*0540*/  @!P1 VIADD R7, R15, 0xffffffff ;  /* 0xffffffff0f079836 */ /* 0x000fc80000000000 */
[----:B0-----:R-:W-:-:S05]  /*0550*/  @!P1 IMAD.WIDE.U32 R4, R7, 0x4, R4 ;  /* 0x0000000407049825 */ /* 0x001fca00078e0004 */
[----:B------:R0:W2:Y:S01]  /*0560*/  @!P1 LDG.E R23, desc[UR10][R4.64] ;  /* 0x0000000a04179981 */ /* 0x0000a2000c1e1900 */
[C---:B------:R-:W-:Y:S01]  /*0570*/  VIADDMNMX.U32 R6, R17.reuse, 0x1, R12, !PT ;  /* 0x0000000111067846 */ /* 0x040fe2000780000c */
[----:B------:R-:W-:Y:S01]  /*0580*/  BSSY.RECONVERGENT B0, `(.L_x_0) ;  /* 0x0000024000007945 */ /* 0x000fe20003800200 */
[----:B------:R-:W-:Y:S02]  /*0590*/  IADD3 R7, PT, PT, R17, -0x1, RZ ;  /* 0xffffffff11077810 */ /* 0x000fe40007ffe0ff */
[----:B------:R-:W-:Y:S02]  /*05a0*/  ISETP.GE.U32.OR P0, PT, R6, UR16, !P4 ;  /* 0x0000001006007c0c */ /* 0x000fe4000e706470 */
[----:B------:R-:W-:Y:S02]  /*05b0*/  ISETP.GE.U32.AND P2, PT, R7, R16, PT ;  /* 0x000000100700720c */ /* 0x000fe40003f46070 */
[----:B------:R-:W-:Y:S02]  /*05c0*/  ISETP.LT.OR P0, PT, R11, RZ, P0 ;  /* 0x000000ff0b00720c */ /* 0x000fe40000701670 */
[----:B------:R-:W-:-:S02]  /*05d0*/  ISETP.NE.AND P2, PT, R17, 0x1, !P2 ;  /* 0x000000011100780c */ /* 0x000fc40005745270 */
[C---:B------:R-:W-:Y:S02]  /*05e0*/  ISETP.GE.U32.OR P0, PT, R11.reuse, UR16, P0 ;  /* 0x000000100b007c0c */ /* 0x040fe40008706470 */
[-C--:B------:R-:W-:Y:S02]  /*05f0*/  ISETP.GE.U32.AND P3, PT, R11, R16.reuse, PT ;  /* 0x000000100b00720c */ /* 0x080fe40003f66070 */
[----:B------:R-:W-:Y:S02]  /*0600*/  ISETP.GT.U32.AND P2, PT, R19, 0x1, P2 ;  /* 0x000000011300780c */ /* 0x000fe40001744070 */
[----:B------:R-:W-:Y:S02]  /*0610*/  ISETP.GT.AND P3, PT, R11, RZ, !P3 ;  /* 0x000000ff0b00720c */ /* 0x000fe40005f64270 */
[----:B------:R-:W-:-:S04]  /*0620*/  ISETP.LT.U32.AND P2, PT, R12, R16, P2 ;  /* 0x000000100c00720c */ /* 0x000fc80001741070 */
[----:B------:R-:W-:Y:S01]  /*0630*/  PLOP3.LUT P2, PT, P2, P3, PT, 0x80, 0x8 ;  /* 0x000000000008781c */ /* 0x000fe20001747070 */
[----:B------:R-:W1:Y:S01]  /*0640*/  @!P0 LDC.64 R6, c[0x0][0x380] ;  /* 0x0000e000ff068b82 */ /* 0x000e620000000a00 */
[----:B0-----:R-:W-:Y:S02]  /*0650*/  @!P0 IADD3 R5, PT, PT, R13, -0x1, RZ ;  /* 0xffffffff0d058810 */ /* 0x001fe40007ffe0ff */
[----:B------:R-:W-:-:S03]  /*0660*/  ISETP.LT.U32.OR P2, PT, R8, -0x1e, !P2 ;  /* 0xffffffe20800780c */ /* 0x000fc60005741470 */
[----:B-1----:R-:W-:Y:S01]  /*0670*/  @!P0 IMAD.WIDE.U32 R4, R5, 0x4, R6 ;  /* 0x0000000405048825 */ /* 0x002fe200078e0006 */
[----:B--2---:R0:W-:Y:S01]  /*0680*/  @!P1 STS [R0], R23 ;  /* 0x0000001700009388 */ /* 0x0041e20000000800 */
[----:B------:R-:W-:Y:S08]  /*0690*/  BAR.SYNC.DEFER_BLOCKING 0x0 ;  /* 0x0000000000007b1d */ /* 0x000ff00000010000 */
[----:B------:R-:W-:Y:S05]  /*06a0*/  @P2 BRA `(.L_x_1) ;  /* 0x0000000000442947 */ /* 0x000fea0003800000 */
[----:B------:R-:W1:Y:S01]  /*06b0*/  LDS R22, [R9+-0x4] ;  /* 0xfffffc0009167984 */ /* 0x000e620000000800 */
[----:B------:R-:W-:-:S03]  /*06c0*/  VIADD R25, R14, 0xffffffff ;  /* 0xffffffff0e197836 */ /* 0x000fc60000000000 */
[----:B------:R-:W2:Y:S04]  /*06d0*/  LDS R7, [R9] ;  /* 0x0000000009077984 */ /* 0x000ea80000000800 */
[----:B------:R-:W3:Y:S04]  /*06e0*/  LDS R24, [R9+0x4] ;  /* 0x0000040009187984 */ /* 0x000ee80000000800 */
[----:B------:R-:W4:Y:S04]  /*06f0*/  LDS R26, [R9+-0x80] ;  /* 0xffff8000091a7984 */ /* 0x000f280000000800 */
[----:B------:R-:W5:Y:S04]  /*0700*/  LDS R28, [R9+0x80] ;  /* 0x00008000091c7984 */ /* 0x000f680000000800 */
[----:B------:R-:W0:Y:S04]  /*0710*/  LDS R6, [R10] ;  /* 0x000000000a067984 */ /* 0x000e280000000800 */
[----:B------:R-:W0:Y:S01]  /*0720*/  LDS R20, [R0] ;  /* 0x0000000000147984 */ /* 0x000e220000000800 */
[----:B-1----:R-:W-:-:S04]  /*0730*/  FMUL R22, R22, UR13 ;  /* 0x0000000d16167c20 */ /* 0x002fc80008400000 */
[----:B--2---:R-:W-:-:S04]  /*0740*/  FFMA R7, R7, UR12, R22 ;  /* 0x0000000c07077c23 */ /* 0x004fc80008000016 */
[----:B---3--:R-:W-:-:S04]  /*0750*/  FFMA R7, R24, UR14, R7 ;  /* 0x0000000e18077c23 */ /* 0x008fc80008000007 */
[----:B----4-:R-:W-:-:S04]  /*0760*/  FFMA R7, R26, UR15, R7 ;  /* 0x0000000f1a077c23 */ /* 0x010fc80008000007 */
[----:B-----5:R-:W-:-:S04]  /*0770*/  FFMA R7, R28, UR6, R7 ;  /* 0x000000061c077c23 */ /* 0x020fc80008000007 */
[----:B0-----:R-:W-:Y:S01]  /*0780*/  FFMA R23, R6, UR7, R7 ;  /* 0x0000000706177c23 */ /* 0x001fe20008000007 */
[----:B------:R-:W-:-:S04]  /*0790*/  IMAD.WIDE.U32 R6, R25, 0x4, R2 ;  /* 0x0000000419067825 */ /* 0x000fc800078e0002 */
[----:B------:R-:W-:-:S05]  /*07a0*/  FFMA R23, R20, UR8, R23 ;  /* 0x0000000814177c23 */ /* 0x000fca0008000017 */
[----:B------:R1:W-:Y:S02]  /*07b0*/  STG.E desc[UR10][R6.64], R23 ;  /* 0x0000001706007986 */ /* 0x0003e4000c10190a */
.L_x_1:
[----:B------:R-:W-:Y:S05]  /*07c0*/  BSYNC.RECONVERGENT B0 ;  /* 0x0000000000007941 */ /* 0x000fea0003800200 */
.L_x_0:
[----:B------:R-:W-:Y:S06]  /*07d0*/  BAR.SYNC.DEFER_BLOCKING 0x0 ;  /* 0x0000000000007b1d */ /* 0x000fec0000010000 */
[----:B------:R-:W2:Y:S01]  /*07e0*/  @!P0 LDG.E R5, desc[UR10][R4.64] ;  /* 0x0000000a04058981 */ /* 0x000ea2000c1e1900 */
[----:B------:R-:W-:Y:S01]  /*07f0*/  ISETP.GT.U32.AND P1, PT, R19, 0x1, PT ;  /* 0x000000011300780c */ /* 0x000fe20003f24070 */
[----:B------:R-:W-:Y:S02]  /*0800*/  BSSY.RECONVERGENT B0, `(.L_x_2) ;  /* 0x000001c000007945 */ /* 0x000fe40003800200 */
[----:B-1----:R-:W1:Y:S01]  /*0810*/  LDS R7, [R9] ;  /* 0x0000000009077984 */ /* 0x002e620000000800 */
[----:B------:R-:W-:-:S04]  /*0820*/  ISETP.LT.U32.AND P1, PT, R21, R16, P1 ;  /* 0x000000101500720c */ /* 0x000fc80000f21070 */
[----:B------:R-:W-:-:S04]  /*0830*/  PLOP3.LUT P1, PT, P1, P3, PT, 0x80, 0x8 ;  /* 0x000000000008781c */ /* 0x000fc80000f27070 */
[----:B------:R-:W-:Y:S01]  /*0840*/  ISETP.LT.U32.OR P1, PT, R8, -0x1e, !P1 ;  /* 0xffffffe20800780c */ /* 0x000fe20004f21470 */
[----:B-1----:R-:W-:Y:S04]  /*0850*/  STS [R10], R7 ;  /* 0x000000070a007388 */ /* 0x002fe80000000800 */
[----:B------:R-:W1:Y:S04]  /*0860*/  LDS R6, [R0] ;  /* 0x0000000000067984 */ /* 0x000e680000000800 */
[----:B-1----:R1:W-:Y:S04]  /*0870*/  STS [R9], R6 ;  /* 0x0000000609007388 */ /* 0x0023e80000000800 */
[----:B--2---:R1:W-:Y:S01]  /*0880*/  @!P0 STS [R0], R5 ;  /* 0x0000000500008388 */ /* 0x0043e20000000800 */
[----:B------:R-:W-:Y:S06]  /*0890*/  BAR.SYNC.DEFER_BLOCKING 0x0 ;  /* 0x0000000000007b1d */ /* 0x000fec0000010000 */
[----:B------:R-:W-:Y:S05]  /*08a0*/  @P1 BRA `(.L_x_3) ;  /* 0x0000000000441947 */ /* 0x000fea0003800000 */
[----:B-1----:R-:W1:Y:S04]  /*08b0*/  LDS R5, [R9+-0x4] ;  /* 0xfffffc0009057984 */ /* 0x002e680000000800 */
[----:B------:R-:W2:Y:S04]  /*08c0*/  LDS R4, [R9] ;  /* 0x0000000009047984 */ /* 0x000ea80000000800 */
[----:B------:R-:W3:Y:S04]  /*08d0*/  LDS R7, [R9+0x4] ;  /* 0x0000040009077984 */ /* 0x000ee80000000800 */
[----:B------:R-:W4:Y:S04]  /*08e0*/  LDS R21, [R9+-0x80] ;  /* 0xffff800009157984 */ /* 0x000f280000000800 */
[----:B0-----:R-:W0:Y:S04]  /*08f0*/  LDS R23, [R9+0x80] ;  /* 0x0000800009177984 */ /* 0x001e280000000800 */
[----:B------:R-:W5:Y:S04]  /*0900*/  LDS R25, [R10] ;  /* 0x000000000a197984 */ /* 0x000f680000000800 */
[----:B------:R-:W5:Y:S01]  /*0910*/  LDS R6, [R0] ;  /* 0x0000000000067984 */ /* 0x000f620000000800 */
[----:B-1----:R-:W-:-:S04]  /*0920*/  FMUL R5, R5, UR13 ;  /* 0x0000000d05057c20 */ /* 0x002fc80008400000 */
[----:B--2---:R-:W-:Y:S01]  /*0930*/  FFMA R4, R4, UR12, R5 ;  /* 0x0000000c04047c23 */ /* 0x004fe20008000005 */
[----:B------:R-:W-:-:S03]  /*0940*/  IADD3 R5, PT, PT, R15, -0x1, RZ ;  /* 0xffffffff0f057810 */ /* 0x000fc60007ffe0ff */
[----:B---3--:R-:W-:-:S04]  /*0950*/  FFMA R4, R7, UR14, R4 ;  /* 0x0000000e07047c23 */ /* 0x008fc80008000004 */
[----:B----4-:R-:W-:-:S04]  /*0960*/  FFMA R4, R21, UR15, R4 ;  /* 0x0000000f15047c23 */ /* 0x010fc80008000004 */
[----:B0-----:R-:W-:-:S04]  /*0970*/  FFMA R4, R23, UR6, R4 ;  /* 0x0000000617047c23 */ /* 0x001fc80008000004 */
[----:B-----5:R-:W-:Y:S01]  /*0980*/  FFMA R25, R25, UR7, R4 ;  /* 0x0000000719197c23 */ /* 0x020fe20008000004 */
[----:B------:R-:W-:-:S04]  /*0990*/  IMAD.WIDE.U32 R4, R5, 0x4, R2 ;  /* 0x0000000405047825 */ /* 0x000fc800078e0002 */
[----:B------:R-:W-:-:S05]  /*09a0*/  FFMA R25, R6, UR8, R25 ;  /* 0x0000000806197c23 */ /* 0x000fca0008000019 */
[----:B------:R2:W-:Y:S02]  /*09b0*/  STG.E desc[UR10][R4.64], R25 ;  /* 0x0000001904007986 */ /* 0x0005e4000c10190a */
.L_x_3:
[----:B------:R-:W-:Y:S05]  /*09c0*/  BSYNC.RECONVERGENT B0 ;  /* 0x0000000000007941 */ /* 0x000fea0003800200 */
.L_x_2:
[----:B------:R-:W-:Y:S01]  /*09d0*/  BAR.SYNC.DEFER_BLOCKING 0x0 ;  /* 0x0000000000007b1d */ /* 0x000fe20000010000 */
[----:B------:R-:W-:Y:S01]  /*09e0*/  UIADD3 UR4, UPT, UPT, UR4, 0x2, URZ ;  /* 0x0000000204047890 */ /* 0x000fe2000fffe0ff */
[----:B------:R-:W-:Y:S01]  /*09f0*/  IADD3 R17, PT, PT, R17, 0x2, RZ ;  /* 0x0000000211117810 */ /* 0x000fe20007ffe0ff */
[C---:B------:R-:W-:Y:S01]  /*0a00*/  IMAD R13, R18.reuse, 0x2, R13 ;  /* 0x00000002120d7824 */ /* 0x040fe200078e020d */
[C---:B------:R-:W-:Y:S01]  /*0a10*/  LEA R15, R18.reuse, R15, 0x1 ;  /* 0x0000000f120f7211 */ /* 0x040fe200078e08ff */
[----:B------:R-:W-:Y:S01]  /*0a20*/  UISETP.NE.AND UP0, UPT, UR4, 0x20, UPT ;  /* 0x000000200400788c */ /* 0x000fe2000bf05270 */
[----:B------:R-:W-:Y:S01]  /*0a30*/  LEA R14, R18, R14, 0x1 ;  /* 0x0000000e120e7211 */ /* 0x000fe200078e08ff */
[----:B-12---:R-:W1:Y:S04]  /*0a40*/  LDS R5, [R9] ;  /* 0x0000000009057984 */ /* 0x006e680000000800 */
[----:B-1----:R-:W-:Y:S04]  /*0a50*/  STS [R10], R5 ;  /* 0x000000050a007388 */ /* 0x002fe80000000800 */
[----:B------:R-:W1:Y:S04]  /*0a60*/  LDS R4, [R0] ;  /* 0x0000000000047984 */ /* 0x000e680000000800 */
[----:B-1----:R1:W-:Y:S01]  /*0a70*/  STS [R9], R4 ;  /* 0x0000000409007388 */ /* 0x0023e20000000800 */
[----:B------:R-:W-:Y:S05]  /*0a80*/  BRA.U UP0, `(.L_x_4) ;  /* 0xfffffff900987547 */ /* 0x000fea000b83ffff */
[----:B------:R-:W-:Y:S05]  /*0a90*/  EXIT ;  /* 0x000000000000794d */ /* 0x000fea0003800000 */
.L_x_5:
[----:B------:R-:W-:-:S00]  /*0aa0*/  BRA `(.L_x_5) ;  /* 0xfffffffc00fc7947 */ /* 0x000fc0000383ffff */
[----:B------:R-:W-:-:S00]  /*0ab0*/  NOP ;  /* 0x0000000000007918 */ /* 0x000fc00000000000 */
        /* <DEDUP_REMOVED lines=12> */
.L_x_6:


//--------------------- .nv.shared._Z14stencil_kernelPfS_j --------------------------
	.section	.nv.shared._Z14stencil_kernelPfS_j,"aw",@nobits
	.sectionflags	@""
	.align	4
.nv.shared._Z14stencil_kernelPfS_j:
	.zero		13312


//--------------------- .nv.shared.reserved.0     --------------------------
	.section	.nv.shared.reserved.0,"aw",@nobits
	.weak		__nv_reservedSMEM_offset_0_alias
	.size		__nv_reservedSMEM_offset_0_alias, 0, 64
	.other		__nv_reservedSMEM_offset_0_alias,@"STO_CUDA_RESERVED_SHARED STV_DEFAULT"
__nv_reservedSMEM_offset_0_alias:
	.zero		0
	.zero		64


//--------------------- .nv.constant0._Z14stencil_kernelPfS_j --------------------------
	.section	.nv.constant0._Z14stencil_kernelPfS_j,"a",@progbits
	.sectionflags	@""
	.align	4
.nv.constant0._Z14stencil_kernelPfS_j:
	.zero		916


//--------------------- SYMBOLS --------------------------

	.type		.nv.reservedSmem.offset0,@object
	.size		.nv.reservedSmem.offset0,0x4
	.type		.nv.reservedSmem.cap,@object
	.size		.nv.reservedSmem.cap,0x4
